//
// Generated by NVIDIA NVVM Compiler
//
// Compiler Build ID: CL-36424714
// Cuda compilation tools, release 13.0, V13.0.88
// Based on NVVM 20.0.0
//

.version 9.0
.target sm_100
.address_size 64

	// .globl	_Z21convolution_2D_kernelPfS_ii
.const .align 4 .b8 Mc[100];
// _ZZ21convolution_2D_kernelPfS_iiE2Ns has been demoted

.visible .entry _Z21convolution_2D_kernelPfS_ii(
	.param .u64 .ptr .align 1 _Z21convolution_2D_kernelPfS_ii_param_0,
	.param .u64 .ptr .align 1 _Z21convolution_2D_kernelPfS_ii_param_1,
	.param .u32 _Z21convolution_2D_kernelPfS_ii_param_2,
	.param .u32 _Z21convolution_2D_kernelPfS_ii_param_3
)
{
	.reg .pred 	%p<12>;
	.reg .b32 	%r<26>;
	.reg .b32 	%f<77>;
	.reg .b64 	%rd<12>;
	// demoted variable
	.shared .align 4 .b8 _ZZ21convolution_2D_kernelPfS_iiE2Ns[576];
	ld.param.u64 	%rd1, [_Z21convolution_2D_kernelPfS_ii_param_0];
	ld.param.u64 	%rd2, [_Z21convolution_2D_kernelPfS_ii_param_1];
	ld.param.u32 	%r9, [_Z21convolution_2D_kernelPfS_ii_param_2];
	ld.param.u32 	%r10, [_Z21convolution_2D_kernelPfS_ii_param_3];
	mov.u32 	%r1, %tid.x;
	mov.u32 	%r2, %tid.y;
	mov.u32 	%r11, %ctaid.y;
	shl.b32 	%r12, %r11, 3;
	add.s32 	%r13, %r12, %r2;
	mov.u32 	%r14, %ctaid.x;
	shl.b32 	%r15, %r14, 3;
	add.s32 	%r16, %r15, %r1;
	add.s32 	%r5, %r13, -2;
	add.s32 	%r17, %r16, -2;
	setp.lt.u32 	%p1, %r13, 2;
	setp.ge.s32 	%p2, %r5, %r9;
	or.pred  	%p3, %p1, %p2;
	setp.lt.s32 	%p4, %r16, 2;
	or.pred  	%p5, %p4, %p3;
	setp.ge.s32 	%p6, %r17, %r10;
	mov.u32 	%r18, _ZZ21convolution_2D_kernelPfS_iiE2Ns;
	mad.lo.s32 	%r19, %r2, 48, %r18;
	shl.b32 	%r20, %r1, 2;
	add.s32 	%r6, %r19, %r20;
	or.pred  	%p7, %p5, %p6;
	@%p7 bra 	$L__BB0_2;
	cvta.to.global.u64 	%rd3, %rd1;
	mul.lo.s32 	%r22, %r10, %r5;
	cvt.s64.s32 	%rd4, %r22;
	cvt.u64.u32 	%rd5, %r16;
	add.s64 	%rd6, %rd4, %rd5;
	shl.b64 	%rd7, %rd6, 2;
	add.s64 	%rd8, %rd3, %rd7;
	ld.global.f32 	%f2, [%rd8+-8];
	st.shared.f32 	[%r6], %f2;
	bra.uni 	$L__BB0_3;
$L__BB0_2:
	mov.b32 	%r21, 0;
	st.shared.u32 	[%r6], %r21;
$L__BB0_3:
	bar.sync 	0;
	or.b32  	%r23, %r2, %r1;
	and.b32  	%r24, %r23, 1016;
	setp.ne.s32 	%p8, %r24, 0;
	@%p8 bra 	$L__BB0_6;
	ld.const.f32 	%f3, [Mc];
	ld.shared.f32 	%f4, [%r6];
	fma.rn.f32 	%f5, %f3, %f4, 0f00000000;
	ld.const.f32 	%f6, [Mc+4];
	ld.shared.f32 	%f7, [%r6+4];
	fma.rn.f32 	%f8, %f6, %f7, %f5;
	ld.const.f32 	%f9, [Mc+8];
	ld.shared.f32 	%f10, [%r6+8];
	fma.rn.f32 	%f11, %f9, %f10, %f8;
	ld.const.f32 	%f12, [Mc+12];
	ld.shared.f32 	%f13, [%r6+12];
	fma.rn.f32 	%f14, %f12, %f13, %f11;
	ld.const.f32 	%f15, [Mc+16];
	ld.shared.f32 	%f16, [%r6+16];
	fma.rn.f32 	%f17, %f15, %f16, %f14;
	ld.const.f32 	%f18, [Mc+20];
	ld.shared.f32 	%f19, [%r6+48];
	fma.rn.f32 	%f20, %f18, %f19, %f17;
	ld.const.f32 	%f21, [Mc+24];
	ld.shared.f32 	%f22, [%r6+52];
	fma.rn.f32 	%f23, %f21, %f22, %f20;
	ld.const.f32 	%f24, [Mc+28];
	ld.shared.f32 	%f25, [%r6+56];
	fma.rn.f32 	%f26, %f24, %f25, %f23;
	ld.const.f32 	%f27, [Mc+32];
	ld.shared.f32 	%f28, [%r6+60];
	fma.rn.f32 	%f29, %f27, %f28, %f26;
	ld.const.f32 	%f30, [Mc+36];
	ld.shared.f32 	%f31, [%r6+64];
	fma.rn.f32 	%f32, %f30, %f31, %f29;
	ld.const.f32 	%f33, [Mc+40];
	ld.shared.f32 	%f34, [%r6+96];
	fma.rn.f32 	%f35, %f33, %f34, %f32;
	ld.const.f32 	%f36, [Mc+44];
	ld.shared.f32 	%f37, [%r6+100];
	fma.rn.f32 	%f38, %f36, %f37, %f35;
	ld.const.f32 	%f39, [Mc+48];
	ld.shared.f32 	%f40, [%r6+104];
	fma.rn.f32 	%f41, %f39, %f40, %f38;
	ld.const.f32 	%f42, [Mc+52];
	ld.shared.f32 	%f43, [%r6+108];
	fma.rn.f32 	%f44, %f42, %f43, %f41;
	ld.const.f32 	%f45, [Mc+56];
	ld.shared.f32 	%f46, [%r6+112];
	fma.rn.f32 	%f47, %f45, %f46, %f44;
	ld.const.f32 	%f48, [Mc+60];
	ld.shared.f32 	%f49, [%r6+144];
	fma.rn.f32 	%f50, %f48, %f49, %f47;
	ld.const.f32 	%f51, [Mc+64];
	ld.shared.f32 	%f52, [%r6+148];
	fma.rn.f32 	%f53, %f51, %f52, %f50;
	ld.const.f32 	%f54, [Mc+68];
	ld.shared.f32 	%f55, [%r6+152];
	fma.rn.f32 	%f56, %f54, %f55, %f53;
	ld.const.f32 	%f57, [Mc+72];
	ld.shared.f32 	%f58, [%r6+156];
	fma.rn.f32 	%f59, %f57, %f58, %f56;
	ld.const.f32 	%f60, [Mc+76];
	ld.shared.f32 	%f61, [%r6+160];
	fma.rn.f32 	%f62, %f60, %f61, %f59;
	ld.const.f32 	%f63, [Mc+80];
	ld.shared.f32 	%f64, [%r6+192];
	fma.rn.f32 	%f65, %f63, %f64, %f62;
	ld.const.f32 	%f66, [Mc+84];
	ld.shared.f32 	%f67, [%r6+196];
	fma.rn.f32 	%f68, %f66, %f67, %f65;
	ld.const.f32 	%f69, [Mc+88];
	ld.shared.f32 	%f70, [%r6+200];
	fma.rn.f32 	%f71, %f69, %f70, %f68;
	ld.const.f32 	%f72, [Mc+92];
	ld.shared.f32 	%f73, [%r6+204];
	fma.rn.f32 	%f74, %f72, %f73, %f71;
	ld.const.f32 	%f75, [Mc+96];
	ld.shared.f32 	%f76, [%r6+208];
	fma.rn.f32 	%f1, %f75, %f76, %f74;
	setp.ge.s32 	%p9, %r13, %r9;
	setp.ge.s32 	%p10, %r16, %r10;
	or.pred  	%p11, %p9, %p10;
	@%p11 bra 	$L__BB0_6;
	mad.lo.s32 	%r25, %r10, %r13, %r16;
	cvta.to.global.u64 	%rd9, %rd2;
	mul.wide.s32 	%rd10, %r25, 4;
	add.s64 	%rd11, %rd9, %rd10;
	st.global.f32 	[%rd11], %f1;
$L__BB0_6:
	ret;

}


// ===== COMPILED SASS (sm_100) =====

	.target	sm_100

	.elftype	@"ET_EXEC"


//--------------------- .note.nv.tkinfo           --------------------------
	.section	.note.nv.tkinfo,"",@"SHT_NOTE"
	.sectionflags	@"SHF_NOTE_NV_TKINFO"
	.tkinfo
        /*0018*/ 	.word	0x00000002
        /*0030*/ 	.string	""
        /*0030*/ 	.string	"ptxas"
        /*0030*/ 	.string	"Cuda compilation tools, release 13.0, V13.0.88"
        /*0030*/ 	.string	"Build cuda_13.0.r13.0/compiler.36424714_0"
        /*0030*/ 	.string	"-arch sm_100 -m 64 "



//--------------------- .note.nv.cuinfo           --------------------------
	.section	.note.nv.cuinfo,"",@"SHT_NOTE"
	.sectionflags	@"SHF_NOTE_NV_CUINFO"
        /*0018*/ 	.short	0x0002
        /*001a*/ 	.short	0x0064
        /*001c*/ 	.short	0x0082
	.zero		2


//--------------------- .nv.info                  --------------------------
	.section	.nv.info,"",@"SHT_CUDA_INFO"
	.align	4


	//----- nvinfo : EIATTR_REGCOUNT
	.align		4
        /*0000*/ 	.byte	0x04, 0x2f
        /*0002*/ 	.short	(.L_2 - .L_1)
	.align		4
.L_1:
        /*0004*/ 	.word	index@(_Z21convolution_2D_kernelPfS_ii)
        /*0008*/ 	.word	0x00000013


	//----- nvinfo : EIATTR_FRAME_SIZE
	.align		4
.L_2:
        /*000c*/ 	.byte	0x04, 0x11
        /*000e*/ 	.short	(.L_4 - .L_3)
	.align		4
.L_3:
        /*0010*/ 	.word	index@(_Z21convolution_2D_kernelPfS_ii)
        /*0014*/ 	.word	0x00000000


	//----- nvinfo : EIATTR_MIN_STACK_SIZE
	.align		4
.L_4:
        /*0018*/ 	.byte	0x04, 0x12
        /*001a*/ 	.short	(.L_6 - .L_5)
	.align		4
.L_5:
        /*001c*/ 	.word	index@(_Z21convolution_2D_kernelPfS_ii)
        /*0020*/ 	.word	0x00000000
.L_6:


//--------------------- .nv.compat                --------------------------
	.section	.nv.compat,"",@"SHT_CUDA_COMPAT_INFO"
	.align	4
        /*0000*/ 	.byte	0x02, 0x09, 0x00, 0x00, 0x02, 0x02, 0x01, 0x00, 0x02, 0x05, 0x05, 0x00, 0x03, 0x07, 0x01, 0x01
        /*0010*/ 	.byte	0x02, 0x03, 0x00, 0x00, 0x02, 0x06, 0x01, 0x00, 0x04, 0x0b, 0x08, 0x00, 0x09, 0x00, 0x00, 0x00
        /*0020*/ 	.byte	0x00, 0x00, 0x00, 0x00


//--------------------- .nv.info._Z21convolution_2D_kernelPfS_ii --------------------------
	.section	.nv.info._Z21convolution_2D_kernelPfS_ii,"",@"SHT_CUDA_INFO"
	.sectionflags	@""
	.align	4


	//----- nvinfo : EIATTR_CUDA_API_VERSION
	.align		4
        /*0000*/ 	.byte	0x04, 0x37
        /*0002*/ 	.short	(.L_8 - .L_7)
.L_7:
        /*0004*/ 	.word	0x00000082


	//----- nvinfo : EIATTR_KPARAM_INFO
	.align		4
.L_8:
        /*0008*/ 	.byte	0x04, 0x17
        /*000a*/ 	.short	(.L_10 - .L_9)
.L_9:
        /*000c*/ 	.word	0x00000000
        /*0010*/ 	.short	0x0003
        /*0012*/ 	.short	0x0014
        /*0014*/ 	.byte	0x00, 0xf0, 0x11, 0x00


	//----- nvinfo : EIATTR_KPARAM_INFO
	.align		4
.L_10:
        /*0018*/ 	.byte	0x04, 0x17
        /*001a*/ 	.short	(.L_12 - .L_11)
.L_11:
        /*001c*/ 	.word	0x00000000
        /*0020*/ 	.short	0x0002
        /*0022*/ 	.short	0x0010
        /*0024*/ 	.byte	0x00, 0xf0, 0x11, 0x00


	//----- nvinfo : EIATTR_KPARAM_INFO
	.align		4
.L_12:
        /*0028*/ 	.byte	0x04, 0x17
        /*002a*/ 	.short	(.L_14 - .L_13)
.L_13:
        /*002c*/ 	.word	0x00000000
        /*0030*/ 	.short	0x0001
        /*0032*/ 	.short	0x0008
        /*0034*/ 	.byte	0x00, 0xf5, 0x21, 0x00


	//----- nvinfo : EIATTR_KPARAM_INFO
	.align		4
.L_14:
        /*0038*/ 	.byte	0x04, 0x17
        /*003a*/ 	.short	(.L_16 - .L_15)
.L_15:
        /*003c*/ 	.word	0x00000000
        /*0040*/ 	.short	0x0000
        /*0042*/ 	.short	0x0000
        /*0044*/ 	.byte	0x00, 0xf5, 0x21, 0x00


	//----- nvinfo : EIATTR_SPARSE_MMA_MASK
	.align		4
.L_16:
        /*0048*/ 	.byte	0x03, 0x50
        /*004a*/ 	.short	0x0000


	//----- nvinfo : EIATTR_MAXREG_COUNT
	.align		4
        /*004c*/ 	.byte	0x03, 0x1b
        /*004e*/ 	.short	0x00ff


	//----- nvinfo : EIATTR_NUM_BARRIERS
	.align		4
        /*0050*/ 	.byte	0x02, 0x4c
        /*0052*/ 	.byte	0x01
	.zero		1


	//----- nvinfo : EIATTR_MERCURY_ISA_VERSION
	.align		4
        /*0054*/ 	.byte	0x03, 0x5f
        /*0056*/ 	.short	0x0101


	//----- nvinfo : EIATTR_VRC_CTA_INIT_COUNT
	.align		4
        /*0058*/ 	.byte	0x02, 0x4a
	.zero		1
	.zero		1


	//----- nvinfo : EIATTR_EXIT_INSTR_OFFSETS
	.align		4
        /*005c*/ 	.byte	0x04, 0x1c
        /*005e*/ 	.short	(.L_18 - .L_17)


	//   ....[0]....
.L_17:
        /*0060*/ 	.word	0x000001f0


	//   ....[1]....
        /*0064*/ 	.word	0x000005b0


	//   ....[2]....
        /*0068*/ 	.word	0x00000600


	//----- nvinfo : EIATTR_CBANK_PARAM_SIZE
	.align		4
.L_18:
        /*006c*/ 	.byte	0x03, 0x19
        /*006e*/ 	.short	0x0018


	//----- nvinfo : EIATTR_PARAM_CBANK
	.align		4
        /*0070*/ 	.byte	0x04, 0x0a
        /*0072*/ 	.short	(.L_20 - .L_19)
	.align		4
.L_19:
        /*0074*/ 	.word	index@(.nv.constant0._Z21convolution_2D_kernelPfS_ii)
        /*0078*/ 	.short	0x0380
        /*007a*/ 	.short	0x0018


	//----- nvinfo : EIATTR_SW_WAR
	.align		4
.L_20:
        /*007c*/ 	.byte	0x04, 0x36
        /*007e*/ 	.short	(.L_22 - .L_21)
.L_21:
        /*0080*/ 	.word	0x00000008
.L_22:


//--------------------- .nv.callgraph             --------------------------
	.section	.nv.callgraph,"",@"SHT_CUDA_CALLGRAPH"
	.align	4
	.sectionentsize	8
	.align		4
        /*0000*/ 	.word	0x00000000
	.align		4
        /*0004*/ 	.word	0xffffffff
	.align		4
        /*0008*/ 	.word	0x00000000
	.align		4
        /*000c*/ 	.word	0xfffffffe
	.align		4
        /*0010*/ 	.word	0x00000000
	.align		4
        /*0014*/ 	.word	0xfffffffd
	.align		4
        /*0018*/ 	.word	0x00000000
	.align		4
        /*001c*/ 	.word	0xfffffffc


//--------------------- .nv.constant3             --------------------------
	.section	.nv.constant3,"a",@progbits
	.align	4
.nv.constant3:
	.type		Mc,@object
	.size		Mc,(.L_0 - Mc)
Mc:
	.zero		100
.L_0:


//--------------------- .text._Z21convolution_2D_kernelPfS_ii --------------------------
	.section	.text._Z21convolution_2D_kernelPfS_ii,"ax",@progbits
	.align	128
        .global         _Z21convolution_2D_kernelPfS_ii
        .type           _Z21convolution_2D_kernelPfS_ii,@function
        .size           _Z21convolution_2D_kernelPfS_ii,(.L_x_1 - _Z21convolution_2D_kernelPfS_ii)
        .other          _Z21convolution_2D_kernelPfS_ii,@"STO_CUDA_ENTRY STV_DEFAULT"
_Z21convolution_2D_kernelPfS_ii:
.text._Z21convolution_2D_kernelPfS_ii:
[----:B------:R-:W-:Y:S01]  /*0000*/  LDC R1, c[0x0][0x37c] ;  /* 0x0000df00ff017b82 */ /* 0x000fe20000000800 */
[----:B------:R-:W0:Y:S01]  /*0010*/  S2R R4, SR_TID.Y ;  /* 0x0000000000047919 */ /* 0x000e220000002200 */
[----:B------:R-:W1:Y:S01]  /*0020*/  LDCU.64 UR6, c[0x0][0x390] ;  /* 0x00007200ff0677ac */ /* 0x000e620008000a00 */
[----:B------:R-:W0:Y:S01]  /*0030*/  S2R R3, SR_CTAID.Y ;  /* 0x0000000000037919 */ /* 0x000e220000002600 */
[----:B------:R-:W2:Y:S01]  /*0040*/  LDCU.64 UR4, c[0x0][0x358] ;  /* 0x00006b00ff0477ac */ /* 0x000ea20008000a00 */
[----:B------:R-:W3:Y:S01]  /*0050*/  S2R R9, SR_TID.X ;  /* 0x0000000000097919 */ /* 0x000ee20000002100 */
[----:B------:R-:W3:Y:S01]  /*0060*/  S2R R6, SR_CTAID.X ;  /* 0x0000000000067919 */ /* 0x000ee20000002500 */
[----:B0-----:R-:W-:-:S04]  /*0070*/  LEA R2, R3, R4, 0x3 ;  /* 0x0000000403027211 */ /* 0x001fc800078e18ff */
[----:B------:R-:W-:-:S04]  /*0080*/  IADD3 R0, PT, PT, R2, -0x2, RZ ;  /* 0xfffffffe02007810 */ /* 0x000fc80007ffe0ff */
[----:B-1----:R-:W-:Y:S02]  /*0090*/  ISETP.GE.AND P0, PT, R0, UR6, PT ;  /* 0x0000000600007c0c */ /* 0x002fe4000bf06270 */
[----:B---3--:R-:W-:Y:S02]  /*00a0*/  LEA R3, R6, R9, 0x3 ;  /* 0x0000000906037211 */ /* 0x008fe400078e18ff */
[----:B------:R-:W-:Y:S02]  /*00b0*/  ISETP.LT.U32.OR P0, PT, R2, 0x2, P0 ;  /* 0x000000020200780c */ /* 0x000fe40000701470 */
[C---:B------:R-:W-:Y:S02]  /*00c0*/  IADD3 R5, PT, PT, R3.reuse, -0x2, RZ ;  /* 0xfffffffe03057810 */ /* 0x040fe40007ffe0ff */
[----:B------:R-:W-:-:S04]  /*00d0*/  ISETP.LT.OR P0, PT, R3, 0x2, P0 ;  /* 0x000000020300780c */ /* 0x000fc80000701670 */
[----:B------:R-:W-:-:S13]  /*00e0*/  ISETP.GE.OR P0, PT, R5, UR7, P0 ;  /* 0x0000000705007c0c */ /* 0x000fda0008706670 */
[----:B------:R-:W0:Y:S01]  /*00f0*/  @!P0 LDC.64 R6, c[0x0][0x380] ;  /* 0x0000e000ff068b82 */ /* 0x000e220000000a00 */
[----:B------:R-:W-:-:S05]  /*0100*/  @!P0 IMAD R0, R0, UR7, RZ ;  /* 0x0000000700008c24 */ /* 0x000fca000f8e02ff */
[----:B------:R-:W-:-:S04]  /*0110*/  @!P0 IADD3 R5, P1, PT, R3, R0, RZ ;  /* 0x0000000003058210 */ /* 0x000fc80007f3e0ff */
[----:B------:R-:W-:Y:S02]  /*0120*/  @!P0 LEA.HI.X.SX32 R0, R0, RZ, 0x1, P1 ;  /* 0x000000ff00008211 */ /* 0x000fe400008f0eff */
[----:B0-----:R-:W-:-:S04]  /*0130*/  @!P0 LEA R6, P1, R5, R6, 0x2 ;  /* 0x0000000605068211 */ /* 0x001fc800078210ff */
[----:B------:R-:W-:-:S06]  /*0140*/  @!P0 LEA.HI.X R7, R5, R7, R0, 0x2, P1 ;  /* 0x0000000705078211 */ /* 0x000fcc00008f1400 */
[----:B--2---:R-:W2:Y:S01]  /*0150*/  @!P0 LDG.E R7, desc[UR4][R6.64+-0x8] ;  /* 0xfffff80406078981 */ /* 0x004ea2000c1e1900 */
[----:B------:R-:W-:Y:S02]  /*0160*/  MOV R0, 0x400 ;  /* 0x0000040000007802 */ /* 0x000fe40000000f00 */
[----:B------:R-:W-:Y:S01]  /*0170*/  LOP3.LUT P1, RZ, R4, 0x3f8, R9, 0xc8, !PT ;  /* 0x000003f804ff7812 */ /* 0x000fe2000782c809 */
[----:B------:R-:W0:Y:S02]  /*0180*/  S2R R5, SR_CgaCtaId ;  /* 0x0000000000057919 */ /* 0x000e240000008800 */
[----:B0-----:R-:W-:-:S05]  /*0190*/  LEA R0, R5, R0, 0x18 ;  /* 0x0000000005007211 */ /* 0x001fca00078ec0ff */
[----:B------:R-:W-:-:S05]  /*01a0*/  IMAD R0, R4, 0x30, R0 ;  /* 0x0000003004007824 */ /* 0x000fca00078e0200 */
[----:B------:R-:W-:-:S05]  /*01b0*/  LEA R4, R9, R0, 0x2 ;  /* 0x0000000009047211 */ /* 0x000fca00078e10ff */
[----:B--2---:R0:W-:Y:S04]  /*01c0*/  @!P0 STS [R4], R7 ;  /* 0x0000000704008388 */ /* 0x0041e80000000800 */
[----:B------:R0:W-:Y:S01]  /*01d0*/  @P0 STS [R4], RZ ;  /* 0x000000ff04000388 */ /* 0x0001e20000000800 */
[----:B------:R-:W-:Y:S06]  /*01e0*/  BAR.SYNC.DEFER_BLOCKING 0x0 ;  /* 0x0000000000007b1d */ /* 0x000fec0000010000 */
[----:B------:R-:W-:Y:S05]  /*01f0*/  @P1 EXIT ;  /* 0x000000000000194d */ /* 0x000fea0003800000 */
[----:B------:R-:W1:Y:S01]  /*0200*/  LDS R0, [R4] ;  /* 0x0000000004007984 */ /* 0x000e620000000800 */
[----:B------:R-:W1:Y:S01]  /*0210*/  LDCU.128 UR8, c[0x3][URZ] ;  /* 0x00c00000ff0877ac */ /* 0x000e620008000c00 */
[----:B------:R-:W-:Y:S02]  /*0220*/  ISETP.GE.AND P0, PT, R3, UR7, PT ;  /* 0x0000000703007c0c */ /* 0x000fe4000bf06270 */
[----:B0-----:R-:W0:Y:S01]  /*0230*/  LDS R7, [R4+0x4] ;  /* 0x0000040004077984 */ /* 0x001e220000000800 */
[----:B------:R-:W2:Y:S01]  /*0240*/  LDCU.128 UR12, c[0x3][0x10] ;  /* 0x00c00200ff0c77ac */ /* 0x000ea20008000c00 */
[----:B------:R-:W-:Y:S02]  /*0250*/  ISETP.GE.OR P0, PT, R2, UR6, P0 ;  /* 0x0000000602007c0c */ /* 0x000fe40008706670 */
[----:B------:R-:W3:Y:S04]  /*0260*/  LDS R8, [R4+0x8] ;  /* 0x0000080004087984 */ /* 0x000ee80000000800 */
[----:B------:R-:W4:Y:S04]  /*0270*/  LDS R9, [R4+0xc] ;  /* 0x00000c0004097984 */ /* 0x000f280000000800 */
[----:B------:R-:W2:Y:S04]  /*0280*/  LDS R10, [R4+0x10] ;  /* 0x00001000040a7984 */ /* 0x000ea80000000800 */
[----:B------:R-:W5:Y:S04]  /*0290*/  LDS R11, [R4+0x30] ;  /* 0x00003000040b7984 */ /* 0x000f680000000800 */
[----:B------:R-:W5:Y:S04]  /*02a0*/  LDS R12, [R4+0x34] ;  /* 0x00003400040c7984 */ /* 0x000f680000000800 */
[----:B------:R-:W5:Y:S04]  /*02b0*/  LDS R13, [R4+0x38] ;  /* 0x00003800040d7984 */ /* 0x000f680000000800 */
[----:B------:R-:W5:Y:S04]  /*02c0*/  LDS R14, [R4+0x3c] ;  /* 0x00003c00040e7984 */ /* 0x000f680000000800 */
[----:B------:R-:W5:Y:S01]  /*02d0*/  LDS R5, [R4+0x40] ;  /* 0x0000400004057984 */ /* 0x000f620000000800 */
[----:B-1----:R-:W-:-:S03]  /*02e0*/  FFMA R6, R0, UR8, RZ ;  /* 0x0000000800067c23 */ /* 0x002fc600080000ff */
[----:B------:R-:W-:Y:S01]  /*02f0*/  LDS R16, [R4+0x9c] ;  /* 0x00009c0004107984 */ /* 0x000fe20000000800 */
[----:B0-----:R-:W-:-:S03]  /*0300*/  FFMA R7, R7, UR9, R6 ;  /* 0x0000000907077c23 */ /* 0x001fc60008000006 */
[----:B------:R-:W0:Y:S01]  /*0310*/  LDS R0, [R4+0x60] ;  /* 0x0000600004007984 */ /* 0x000e220000000800 */
[----:B---3--:R-:W-:-:S03]  /*0320*/  FFMA R8, R8, UR10, R7 ;  /* 0x0000000a08087c23 */ /* 0x008fc60008000007 */
[----:B------:R-:W1:Y:S01]  /*0330*/  LDS R6, [R4+0x64] ;  /* 0x0000640004067984 */ /* 0x000e620000000800 */
[----:B----4-:R-:W-:-:S03]  /*0340*/  FFMA R9, R9, UR11, R8 ;  /* 0x0000000b09097c23 */ /* 0x010fc60008000008 */
[----:B------:R-:W3:Y:S01]  /*0350*/  LDS R7, [R4+0x68] ;  /* 0x0000680004077984 */ /* 0x000ee20000000800 */
[----:B------:R-:W4:Y:S01]  /*0360*/  LDCU.128 UR8, c[0x3][0x20] ;  /* 0x00c00400ff0877ac */ /* 0x000f220008000c00 */
[----:B--2---:R-:W-:Y:S02]  /*0370*/  FFMA R10, R10, UR12, R9 ;  /* 0x0000000c0a0a7c23 */ /* 0x004fe40008000009 */
[----:B------:R-:W2:Y:S02]  /*0380*/  LDS R8, [R4+0x6c] ;  /* 0x00006c0004087984 */ /* 0x000ea40000000800 */
[----:B-----5:R-:W-:Y:S02]  /*0390*/  FFMA R11, R11, UR13, R10 ;  /* 0x0000000d0b0b7c23 */ /* 0x020fe4000800000a */
[----:B------:R-:W5:Y:S02]  /*03a0*/  LDS R9, [R4+0x70] ;  /* 0x0000700004097984 */ /* 0x000f640000000800 */
[----:B------:R-:W-:-:S02]  /*03b0*/  FFMA R12, R12, UR14, R11 ;  /* 0x0000000e0c0c7c23 */ /* 0x000fc4000800000b */
[----:B------:R-:W5:Y:S02]  /*03c0*/  LDS R10, [R4+0x90] ;  /* 0x00009000040a7984 */ /* 0x000f640000000800 */
[----:B------:R-:W-:Y:S02]  /*03d0*/  FFMA R13, R13, UR15, R12 ;  /* 0x0000000f0d0d7c23 */ /* 0x000fe4000800000c */
[----:B------:R-:W5:Y:S01]  /*03e0*/  LDS R11, [R4+0x94] ;  /* 0x00009400040b7984 */ /* 0x000f620000000800 */
[----:B------:R-:W3:Y:S01]  /*03f0*/  LDCU.128 UR12, c[0x3][0x30] ;  /* 0x00c00600ff0c77ac */ /* 0x000ee20008000c00 */
[----:B----4-:R-:W-:Y:S02]  /*0400*/  FFMA R14, R14, UR8, R13 ;  /* 0x000000080e0e7c23 */ /* 0x010fe4000800000d */
[----:B------:R-:W4:Y:S02]  /*0410*/  LDS R12, [R4+0x98] ;  /* 0x00009800040c7984 */ /* 0x000f240000000800 */
[----:B------:R-:W-:-:S02]  /*0420*/  FFMA R5, R5, UR9, R14 ;  /* 0x0000000905057c23 */ /* 0x000fc4000800000e */
[----:B------:R-:W-:Y:S04]  /*0430*/  LDS R13, [R4+0xc8] ;  /* 0x0000c800040d7984 */ /* 0x000fe80000000800 */
[----:B------:R-:W4:Y:S01]  /*0440*/  LDS R14, [R4+0xa0] ;  /* 0x0000a000040e7984 */ /* 0x000f220000000800 */
[----:B0-----:R-:W-:-:S03]  /*0450*/  FFMA R5, R0, UR10, R5 ;  /* 0x0000000a00057c23 */ /* 0x001fc60008000005 */
[----:B------:R-:W-:Y:S01]  /*0460*/  LDS R15, [R4+0xd0] ;  /* 0x0000d000040f7984 */ /* 0x000fe20000000800 */
[----:B-1----:R-:W-:-:S03]  /*0470*/  FFMA R6, R6, UR11, R5 ;  /* 0x0000000b06067c23 */ /* 0x002fc60008000005 */
[----:B------:R-:W0:Y:S01]  /*0480*/  LDS R0, [R4+0xc0] ;  /* 0x0000c00004007984 */ /* 0x000e220000000800 */
[----:B------:R-:W1:Y:S01]  /*0490*/  LDCU.128 UR8, c[0x3][0x40] ;  /* 0x00c00800ff0877ac */ /* 0x000e620008000c00 */
[----:B---3--:R-:W-:Y:S02]  /*04a0*/  FFMA R7, R7, UR12, R6 ;  /* 0x0000000c07077c23 */ /* 0x008fe40008000006 */
[----:B------:R-:W3:Y:S02]  /*04b0*/  LDS R5, [R4+0xc4] ;  /* 0x0000c40004057984 */ /* 0x000ee40000000800 */
[----:B--2---:R-:W-:Y:S02]  /*04c0*/  FFMA R8, R8, UR13, R7 ;  /* 0x0000000d08087c23 */ /* 0x004fe40008000007 */
[----:B------:R-:W2:Y:S02]  /*04d0*/  LDS R7, [R4+0xcc] ;  /* 0x0000cc0004077984 */ /* 0x000ea40000000800 */
[----:B-----5:R-:W-:-:S04]  /*04e0*/  FFMA R9, R9, UR14, R8 ;  /* 0x0000000e09097c23 */ /* 0x020fc80008000008 */
[----:B------:R-:W-:Y:S01]  /*04f0*/  FFMA R10, R10, UR15, R9 ;  /* 0x0000000f0a0a7c23 */ /* 0x000fe20008000009 */
[----:B------:R-:W0:Y:S03]  /*0500*/  LDCU.128 UR12, c[0x3][0x50] ;  /* 0x00c00a00ff0c77ac */ /* 0x000e260008000c00 */
[----:B-1----:R-:W-:Y:S01]  /*0510*/  FFMA R11, R11, UR8, R10 ;  /* 0x000000080b0b7c23 */ /* 0x002fe2000800000a */
[----:B------:R-:W1:Y:S03]  /*0520*/  LDCU UR8, c[0x3][0x60] ;  /* 0x00c00c00ff0877ac */ /* 0x000e660008000800 */
[----:B----4-:R-:W-:-:S04]  /*0530*/  FFMA R11, R12, UR9, R11 ;  /* 0x000000090c0b7c23 */ /* 0x010fc8000800000b */
[----:B------:R-:W-:-:S04]  /*0540*/  FFMA R11, R16, UR10, R11 ;  /* 0x0000000a100b7c23 */ /* 0x000fc8000800000b */
[----:B------:R-:W-:-:S04]  /*0550*/  FFMA R11, R14, UR11, R11 ;  /* 0x0000000b0e0b7c23 */ /* 0x000fc8000800000b */
[----:B0-----:R-:W-:-:S04]  /*0560*/  FFMA R0, R0, UR12, R11 ;  /* 0x0000000c00007c23 */ /* 0x001fc8000800000b */
[----:B---3--:R-:W-:-:S04]  /*0570*/  FFMA R0, R5, UR13, R0 ;  /* 0x0000000d05007c23 */ /* 0x008fc80008000000 */
[----:B------:R-:W-:-:S04]  /*0580*/  FFMA R0, R13, UR14, R0 ;  /* 0x0000000e0d007c23 */ /* 0x000fc80008000000 */
[----:B--2---:R-:W-:-:S04]  /*0590*/  FFMA R0, R7, UR15, R0 ;  /* 0x0000000f07007c23 */ /* 0x004fc80008000000 */
[----:B-1----:R-:W-:Y:S01]  /*05a0*/  FFMA R15, R15, UR8, R0 ;  /* 0x000000080f0f7c23 */ /* 0x002fe20008000000 */
[----:B------:R-:W-:Y:S06]  /*05b0*/  @P0 EXIT ;  /* 0x000000000000094d */ /* 0x000fec0003800000 */
[----:B------:R-:W0:Y:S01]  /*05c0*/  LDC.64 R4, c[0x0][0x388] ;  /* 0x0000e200ff047b82 */ /* 0x000e220000000a00 */
[----:B------:R-:W-:-:S04]  /*05d0*/  IMAD R3, R2, UR7, R3 ;  /* 0x0000000702037c24 */ /* 0x000fc8000f8e0203 */
[----:B0-----:R-:W-:-:S05]  /*05e0*/  IMAD.WIDE R2, R3, 0x4, R4 ;  /* 0x0000000403027825 */ /* 0x001fca00078e0204 */
[----:B------:R-:W-:Y:S01]  /*05f0*/  STG.E desc[UR4][R2.64], R15 ;  /* 0x0000000f02007986 */ /* 0x000fe2000c101904 */
[----:B------:R-:W-:Y:S05]  /*0600*/  EXIT ;  /* 0x000000000000794d */ /* 0x000fea0003800000 */
.L_x_0:
[----:B------:R-:W-:-:S00]  /*0610*/  BRA `(.L_x_0) ;  /* 0xfffffffc00fc7947 */ /* 0x000fc0000383ffff */
[----:B------:R-:W-:-:S00]  /*0620*/  NOP ;  /* 0x0000000000007918 */ /* 0x000fc00000000000 */
        /* <DEDUP_REMOVED lines=13> */
.L_x_1:


//--------------------- .nv.shared._Z21convolution_2D_kernelPfS_ii --------------------------
	.section	.nv.shared._Z21convolution_2D_kernelPfS_ii,"aw",@nobits
	.sectionflags	@""
	.align	4
.nv.shared._Z21convolution_2D_kernelPfS_ii:
	.zero		1600


//--------------------- .nv.shared.reserved.0     --------------------------
	.section	.nv.shared.reserved.0,"aw",@nobits
	.weak		__nv_reservedSMEM_offset_0_alias
	.size		__nv_reservedSMEM_offset_0_alias, 0, 64
	.other		__nv_reservedSMEM_offset_0_alias,@"STO_CUDA_RESERVED_SHARED STV_DEFAULT"
__nv_reservedSMEM_offset_0_alias:
	.zero		0
	.zero		64


//--------------------- .nv.constant0._Z21convolution_2D_kernelPfS_ii --------------------------
	.section	.nv.constant0._Z21convolution_2D_kernelPfS_ii,"a",@progbits
	.sectionflags	@""
	.align	4
.nv.constant0._Z21convolution_2D_kernelPfS_ii:
	.zero		920


//--------------------- SYMBOLS --------------------------

	.type		.nv.reservedSmem.offset0,@object
	.size		.nv.reservedSmem.offset0,0x4
	.type		.nv.reservedSmem.cap,@object
	.size		.nv.reservedSmem.cap,0x4
